//
// Generated by NVIDIA NVVM Compiler
//
// Compiler Build ID: CL-36424714
// Cuda compilation tools, release 13.0, V13.0.88
// Based on NVVM 20.0.0
//

.version 9.0
.target sm_100
.address_size 64

	// .globl	mandelbrotAuto01

.visible .entry mandelbrotAuto01(
	.param .u64 .ptr .align 1 mandelbrotAuto01_param_0,
	.param .u64 .ptr .align 1 mandelbrotAuto01_param_1,
	.param .u32 mandelbrotAuto01_param_2,
	.param .u32 mandelbrotAuto01_param_3,
	.param .f32 mandelbrotAuto01_param_4,
	.param .f32 mandelbrotAuto01_param_5,
	.param .f32 mandelbrotAuto01_param_6,
	.param .u32 mandelbrotAuto01_param_7
)
{
	.reg .pred 	%p<12>;
	.reg .b16 	%rs<22>;
	.reg .b32 	%r<61>;
	.reg .b32 	%f<39>;
	.reg .b64 	%rd<7>;

	ld.param.u64 	%rd2, [mandelbrotAuto01_param_1];
	ld.param.u32 	%r10, [mandelbrotAuto01_param_2];
	ld.param.u32 	%r13, [mandelbrotAuto01_param_3];
	ld.param.f32 	%f11, [mandelbrotAuto01_param_4];
	ld.param.f32 	%f12, [mandelbrotAuto01_param_5];
	ld.param.f32 	%f13, [mandelbrotAuto01_param_6];
	ld.param.u32 	%r12, [mandelbrotAuto01_param_7];
	cvta.to.global.u64 	%rd1, %rd2;
	mov.u32 	%r14, %ctaid.x;
	mov.u32 	%r15, %ntid.x;
	mov.u32 	%r16, %tid.x;
	mad.lo.s32 	%r1, %r14, %r15, %r16;
	mov.u32 	%r17, %ctaid.y;
	mov.u32 	%r18, %ntid.y;
	mov.u32 	%r19, %tid.y;
	mad.lo.s32 	%r20, %r17, %r18, %r19;
	setp.ge.s32 	%p1, %r1, %r10;
	setp.ge.s32 	%p2, %r20, %r13;
	or.pred  	%p3, %p1, %p2;
	@%p3 bra 	$L__BB0_14;
	min.s32 	%r22, %r12, 1000;
	max.s32 	%r23, %r22, 1;
	cvt.rn.f32.u32 	%f14, %r23;
	add.f32 	%f15, %f11, 0f3F800000;
	lg2.approx.f32 	%f16, %f15;
	mul.f32 	%f17, %f16, 0f3F317218;
	mul.f32 	%f18, %f17, %f14;
	cvt.rzi.s32.f32 	%r24, %f18;
	add.s32 	%r3, %r24, 100;
	cvt.rn.f32.s32 	%f19, %r1;
	cvt.rn.f32.s32 	%f20, %r10;
	mul.f32 	%f21, %f20, 0f3F000000;
	sub.f32 	%f22, %f19, %f21;
	div.rn.f32 	%f23, %f22, %f21;
	div.rn.f32 	%f24, %f23, %f11;
	add.f32 	%f1, %f12, %f24;
	cvt.rn.f32.u32 	%f25, %r20;
	cvt.rn.f32.u32 	%f26, %r13;
	mul.f32 	%f27, %f26, 0f3F000000;
	sub.f32 	%f28, %f25, %f27;
	div.rn.f32 	%f29, %f28, %f27;
	div.rn.f32 	%f30, %f29, %f11;
	add.f32 	%f2, %f13, %f30;
	setp.lt.s32 	%p4, %r24, -99;
	mov.b32 	%r6, 0;
	@%p4 bra 	$L__BB0_4;
	mov.b32 	%r6, 0;
	mov.f32 	%f35, 0f00000000;
	mov.f32 	%f36, %f35;
	mov.f32 	%f37, %f35;
	mov.f32 	%f38, %f35;
$L__BB0_3:
	sub.f32 	%f32, %f36, %f35;
	add.f32 	%f7, %f1, %f32;
	add.f32 	%f33, %f38, %f38;
	fma.rn.f32 	%f37, %f33, %f37, %f2;
	add.s32 	%r6, %r6, 1;
	mul.f32 	%f36, %f7, %f7;
	mul.f32 	%f35, %f37, %f37;
	add.f32 	%f34, %f36, %f35;
	setp.le.f32 	%p5, %f34, 0f40800000;
	setp.lt.s32 	%p6, %r6, %r3;
	and.pred  	%p7, %p5, %p6;
	mov.f32 	%f38, %f7;
	@%p7 bra 	$L__BB0_3;
$L__BB0_4:
	mad.lo.s32 	%r26, %r10, %r20, %r1;
	shl.b32 	%r7, %r26, 2;
	setp.ne.s32 	%p8, %r6, %r3;
	@%p8 bra 	$L__BB0_6;
	cvt.s64.s32 	%rd5, %r7;
	add.s64 	%rd6, %rd1, %rd5;
	mov.b16 	%rs17, 0;
	st.global.u8 	[%rd6], %rs17;
	st.global.u8 	[%rd6+1], %rs17;
	st.global.u8 	[%rd6+2], %rs17;
	mov.b16 	%rs18, 255;
	st.global.u8 	[%rd6+3], %rs18;
	bra.uni 	$L__BB0_14;
$L__BB0_6:
	shr.s32 	%r27, %r3, 31;
	shr.u32 	%r28, %r27, 30;
	add.s32 	%r29, %r3, %r28;
	shr.s32 	%r8, %r29, 2;
	setp.ge.s32 	%p9, %r6, %r8;
	@%p9 bra 	$L__BB0_8;
	mul.lo.s32 	%r57, %r6, 255;
	div.s32 	%r58, %r57, %r8;
	cvt.u16.u32 	%rs19, %r58;
	mov.b16 	%rs20, 0;
	mov.u16 	%rs21, %rs20;
	bra.uni 	$L__BB0_13;
$L__BB0_8:
	shr.u32 	%r30, %r3, 31;
	add.s32 	%r31, %r3, %r30;
	shr.s32 	%r32, %r31, 1;
	setp.ge.s32 	%p10, %r6, %r32;
	@%p10 bra 	$L__BB0_10;
	sub.s32 	%r54, %r6, %r8;
	mul.lo.s32 	%r55, %r54, 255;
	div.s32 	%r56, %r55, %r8;
	cvt.u16.u32 	%rs20, %r56;
	mov.b16 	%rs21, 0;
	mov.b16 	%rs19, 255;
	bra.uni 	$L__BB0_13;
$L__BB0_10:
	mul.lo.s32 	%r9, %r3, 3;
	shr.s32 	%r33, %r9, 31;
	shr.u32 	%r34, %r33, 30;
	add.s32 	%r35, %r9, %r34;
	shr.s32 	%r36, %r35, 2;
	setp.ge.s32 	%p11, %r6, %r36;
	@%p11 bra 	$L__BB0_12;
	sub.s32 	%r47, %r6, %r32;
	mul.lo.s32 	%r48, %r47, 255;
	div.s32 	%r49, %r48, %r8;
	cvt.u16.u32 	%rs12, %r49;
	not.b16 	%rs19, %rs12;
	mov.b16 	%rs21, 0;
	mov.b16 	%rs20, 255;
	bra.uni 	$L__BB0_13;
$L__BB0_12:
	sub.s32 	%r41, %r6, %r36;
	mul.lo.s32 	%r42, %r41, 255;
	div.s32 	%r43, %r42, %r8;
	cvt.u16.u32 	%rs21, %r43;
	mov.b16 	%rs20, 255;
	mov.b16 	%rs19, 0;
$L__BB0_13:
	cvt.s64.s32 	%rd3, %r7;
	add.s64 	%rd4, %rd1, %rd3;
	st.global.u8 	[%rd4], %rs19;
	st.global.u8 	[%rd4+1], %rs20;
	st.global.u8 	[%rd4+2], %rs21;
	mov.b16 	%rs16, 255;
	st.global.u8 	[%rd4+3], %rs16;
$L__BB0_14:
	ret;

}


// ===== COMPILED SASS (sm_100) =====

	.target	sm_100

	.elftype	@"ET_EXEC"


//--------------------- .note.nv.tkinfo           --------------------------
	.section	.note.nv.tkinfo,"",@"SHT_NOTE"
	.sectionflags	@"SHF_NOTE_NV_TKINFO"
	.tkinfo
        /*0018*/ 	.word	0x00000002
        /*0030*/ 	.string	""
        /*0030*/ 	.string	"ptxas"
        /*0030*/ 	.string	"Cuda compilation tools, release 13.0, V13.0.88"
        /*0030*/ 	.string	"Build cuda_13.0.r13.0/compiler.36424714_0"
        /*0030*/ 	.string	"-arch sm_100 -m 64 "



//--------------------- .note.nv.cuinfo           --------------------------
	.section	.note.nv.cuinfo,"",@"SHT_NOTE"
	.sectionflags	@"SHF_NOTE_NV_CUINFO"
        /*0018*/ 	.short	0x0002
        /*001a*/ 	.short	0x0064
        /*001c*/ 	.short	0x0082
	.zero		2


//--------------------- .nv.info                  --------------------------
	.section	.nv.info,"",@"SHT_CUDA_INFO"
	.align	4


	//----- nvinfo : EIATTR_REGCOUNT
	.align		4
        /*0000*/ 	.byte	0x04, 0x2f
        /*0002*/ 	.short	(.L_1 - .L_0)
	.align		4
.L_0:
        /*0004*/ 	.word	index@(mandelbrotAuto01)
        /*0008*/ 	.word	0x00000013


	//----- nvinfo : EIATTR_FRAME_SIZE
	.align		4
.L_1:
        /*000c*/ 	.byte	0x04, 0x11
        /*000e*/ 	.short	(.L_3 - .L_2)
	.align		4
.L_2:
        /*0010*/ 	.word	index@($__internal_0_$__cuda_sm3x_div_rn_noftz_f32_slowpath)
        /*0014*/ 	.word	0x00000000


	//----- nvinfo : EIATTR_FRAME_SIZE
	.align		4
.L_3:
        /*0018*/ 	.byte	0x04, 0x11
        /*001a*/ 	.short	(.L_5 - .L_4)
	.align		4
.L_4:
        /*001c*/ 	.word	index@(mandelbrotAuto01)
        /*0020*/ 	.word	0x00000000


	//----- nvinfo : EIATTR_MIN_STACK_SIZE
	.align		4
.L_5:
        /*0024*/ 	.byte	0x04, 0x12
        /*0026*/ 	.short	(.L_7 - .L_6)
	.align		4
.L_6:
        /*0028*/ 	.word	index@(mandelbrotAuto01)
        /*002c*/ 	.word	0x00000000
.L_7:


//--------------------- .nv.compat                --------------------------
	.section	.nv.compat,"",@"SHT_CUDA_COMPAT_INFO"
	.align	4
        /*0000*/ 	.byte	0x02, 0x09, 0x00, 0x00, 0x02, 0x02, 0x01, 0x00, 0x02, 0x05, 0x05, 0x00, 0x03, 0x07, 0x01, 0x01
        /*0010*/ 	.byte	0x02, 0x03, 0x00, 0x00, 0x02, 0x06, 0x01, 0x00, 0x04, 0x0b, 0x08, 0x00, 0x01, 0x00, 0x00, 0x00
        /*0020*/ 	.byte	0x00, 0x00, 0x00, 0x00


//--------------------- .nv.info.mandelbrotAuto01 --------------------------
	.section	.nv.info.mandelbrotAuto01,"",@"SHT_CUDA_INFO"
	.sectionflags	@""
	.align	4


	//----- nvinfo : EIATTR_CUDA_API_VERSION
	.align		4
        /*0000*/ 	.byte	0x04, 0x37
        /*0002*/ 	.short	(.L_9 - .L_8)
.L_8:
        /*0004*/ 	.word	0x00000082


	//----- nvinfo : EIATTR_KPARAM_INFO
	.align		4
.L_9:
        /*0008*/ 	.byte	0x04, 0x17
        /*000a*/ 	.short	(.L_11 - .L_10)
.L_10:
        /*000c*/ 	.word	0x00000000
        /*0010*/ 	.short	0x0007
        /*0012*/ 	.short	0x0024
        /*0014*/ 	.byte	0x00, 0xf0, 0x11, 0x00


	//----- nvinfo : EIATTR_KPARAM_INFO
	.align		4
.L_11:
        /*0018*/ 	.byte	0x04, 0x17
        /*001a*/ 	.short	(.L_13 - .L_12)
.L_12:
        /*001c*/ 	.word	0x00000000
        /*0020*/ 	.short	0x0006
        /*0022*/ 	.short	0x0020
        /*0024*/ 	.byte	0x00, 0xf0, 0x11, 0x00


	//----- nvinfo : EIATTR_KPARAM_INFO
	.align		4
.L_13:
        /*0028*/ 	.byte	0x04, 0x17
        /*002a*/ 	.short	(.L_15 - .L_14)
.L_14:
        /*002c*/ 	.word	0x00000000
        /*0030*/ 	.short	0x0005
        /*0032*/ 	.short	0x001c
        /*0034*/ 	.byte	0x00, 0xf0, 0x11, 0x00


	//----- nvinfo : EIATTR_KPARAM_INFO
	.align		4
.L_15:
        /*0038*/ 	.byte	0x04, 0x17
        /*003a*/ 	.short	(.L_17 - .L_16)
.L_16:
        /*003c*/ 	.word	0x00000000
        /*0040*/ 	.short	0x0004
        /*0042*/ 	.short	0x0018
        /*0044*/ 	.byte	0x00, 0xf0, 0x11, 0x00


	//----- nvinfo : EIATTR_KPARAM_INFO
	.align		4
.L_17:
        /*0048*/ 	.byte	0x04, 0x17
        /*004a*/ 	.short	(.L_19 - .L_18)
.L_18:
        /*004c*/ 	.word	0x00000000
        /*0050*/ 	.short	0x0003
        /*0052*/ 	.short	0x0014
        /*0054*/ 	.byte	0x00, 0xf0, 0x11, 0x00


	//----- nvinfo : EIATTR_KPARAM_INFO
	.align		4
.L_19:
        /*0058*/ 	.byte	0x04, 0x17
        /*005a*/ 	.short	(.L_21 - .L_20)
.L_20:
        /*005c*/ 	.word	0x00000000
        /*0060*/ 	.short	0x0002
        /*0062*/ 	.short	0x0010
        /*0064*/ 	.byte	0x00, 0xf0, 0x11, 0x00


	//----- nvinfo : EIATTR_KPARAM_INFO
	.align		4
.L_21:
        /*0068*/ 	.byte	0x04, 0x17
        /*006a*/ 	.short	(.L_23 - .L_22)
.L_22:
        /*006c*/ 	.word	0x00000000
        /*0070*/ 	.short	0x0001
        /*0072*/ 	.short	0x0008
        /*0074*/ 	.byte	0x00, 0xf5, 0x21, 0x00


	//----- nvinfo : EIATTR_KPARAM_INFO
	.align		4
.L_23:
        /*0078*/ 	.byte	0x04, 0x17
        /*007a*/ 	.short	(.L_25 - .L_24)
.L_24:
        /*007c*/ 	.word	0x00000000
        /*0080*/ 	.short	0x0000
        /*0082*/ 	.short	0x0000
        /*0084*/ 	.byte	0x00, 0xf5, 0x21, 0x00


	//----- nvinfo : EIATTR_SPARSE_MMA_MASK
	.align		4
.L_25:
        /*0088*/ 	.byte	0x03, 0x50
        /*008a*/ 	.short	0x0000


	//----- nvinfo : EIATTR_MAXREG_COUNT
	.align		4
        /*008c*/ 	.byte	0x03, 0x1b
        /*008e*/ 	.short	0x00ff


	//----- nvinfo : EIATTR_MERCURY_ISA_VERSION
	.align		4
        /*0090*/ 	.byte	0x03, 0x5f
        /*0092*/ 	.short	0x0101


	//----- nvinfo : EIATTR_VRC_CTA_INIT_COUNT
	.align		4
        /*0094*/ 	.byte	0x02, 0x4a
	.zero		1
	.zero		1


	//----- nvinfo : EIATTR_EXIT_INSTR_OFFSETS
	.align		4
        /*0098*/ 	.byte	0x04, 0x1c
        /*009a*/ 	.short	(.L_27 - .L_26)


	//   ....[0]....
.L_26:
        /*009c*/ 	.word	0x000000c0


	//   ....[1]....
        /*00a0*/ 	.word	0x00000890


	//   ....[2]....
        /*00a4*/ 	.word	0x000011e0


	//----- nvinfo : EIATTR_CRS_STACK_SIZE
	.align		4
.L_27:
        /*00a8*/ 	.byte	0x04, 0x1e
        /*00aa*/ 	.short	(.L_29 - .L_28)
.L_28:
        /*00ac*/ 	.word	0x00000000


	//----- nvinfo : EIATTR_CBANK_PARAM_SIZE
	.align		4
.L_29:
        /*00b0*/ 	.byte	0x03, 0x19
        /*00b2*/ 	.short	0x0028


	//----- nvinfo : EIATTR_PARAM_CBANK
	.align		4
        /*00b4*/ 	.byte	0x04, 0x0a
        /*00b6*/ 	.short	(.L_31 - .L_30)
	.align		4
.L_30:
        /*00b8*/ 	.word	index@(.nv.constant0.mandelbrotAuto01)
        /*00bc*/ 	.short	0x0380
        /*00be*/ 	.short	0x0028


	//----- nvinfo : EIATTR_SW_WAR
	.align		4
.L_31:
        /*00c0*/ 	.byte	0x04, 0x36
        /*00c2*/ 	.short	(.L_33 - .L_32)
.L_32:
        /*00c4*/ 	.word	0x00000008
.L_33:


//--------------------- .nv.callgraph             --------------------------
	.section	.nv.callgraph,"",@"SHT_CUDA_CALLGRAPH"
	.align	4
	.sectionentsize	8
	.align		4
        /*0000*/ 	.word	0x00000000
	.align		4
        /*0004*/ 	.word	0xffffffff
	.align		4
        /*0008*/ 	.word	0x00000000
	.align		4
        /*000c*/ 	.word	0xfffffffe
	.align		4
        /*0010*/ 	.word	0x00000000
	.align		4
        /*0014*/ 	.word	0xfffffffd
	.align		4
        /*0018*/ 	.word	0x00000000
	.align		4
        /*001c*/ 	.word	0xfffffffc


//--------------------- .text.mandelbrotAuto01    --------------------------
	.section	.text.mandelbrotAuto01,"ax",@progbits
	.align	128
        .global         mandelbrotAuto01
        .type           mandelbrotAuto01,@function
        .size           mandelbrotAuto01,(.L_x_28 - mandelbrotAuto01)
        .other          mandelbrotAuto01,@"STO_CUDA_ENTRY STV_DEFAULT"
mandelbrotAuto01:
.text.mandelbrotAuto01:
[----:B------:R-:W-:Y:S01]  /*0000*/  LDC R1, c[0x0][0x37c] ;  /* 0x0000df00ff017b82 */ /* 0x000fe20000000800 */
[----:B------:R-:W0:Y:S07]  /*0010*/  S2R R3, SR_TID.Y ;  /* 0x0000000000037919 */ /* 0x000e2e0000002200 */
[----:B------:R-:W1:Y:S01]  /*0020*/  LDC R5, c[0x0][0x360] ;  /* 0x0000d800ff057b82 */ /* 0x000e620000000800 */
[----:B------:R-:W2:Y:S01]  /*0030*/  LDCU.64 UR6, c[0x0][0x390] ;  /* 0x00007200ff0677ac */ /* 0x000ea20008000a00 */
[----:B------:R-:W1:Y:S06]  /*0040*/  S2R R0, SR_TID.X ;  /* 0x0000000000007919 */ /* 0x000e6c0000002100 */
[----:B------:R-:W0:Y:S08]  /*0050*/  S2UR UR5, SR_CTAID.Y ;  /* 0x00000000000579c3 */ /* 0x000e300000002600 */
[----:B------:R-:W0:Y:S08]  /*0060*/  LDC R2, c[0x0][0x364] ;  /* 0x0000d900ff027b82 */ /* 0x000e300000000800 */
[----:B------:R-:W1:Y:S01]  /*0070*/  S2UR UR4, SR_CTAID.X ;  /* 0x00000000000479c3 */ /* 0x000e620000002500 */
[----:B0-----:R-:W-:-:S05]  /*0080*/  IMAD R2, R2, UR5, R3 ;  /* 0x0000000502027c24 */ /* 0x001fca000f8e0203 */
[----:B--2---:R-:W-:Y:S01]  /*0090*/  ISETP.GE.AND P0, PT, R2, UR7, PT ;  /* 0x0000000702007c0c */ /* 0x004fe2000bf06270 */
[----:B-1----:R-:W-:-:S05]  /*00a0*/  IMAD R5, R5, UR4, R0 ;  /* 0x0000000405057c24 */ /* 0x002fca000f8e0200 */
[----:B------:R-:W-:-:S13]  /*00b0*/  ISETP.GE.OR P0, PT, R5, UR6, P0 ;  /* 0x0000000605007c0c */ /* 0x000fda0008706670 */
[----:B------:R-:W-:Y:S05]  /*00c0*/  @P0 EXIT ;  /* 0x000000000000094d */ /* 0x000fea0003800000 */
[----:B------:R-:W0:Y:S01]  /*00d0*/  LDC R3, c[0x0][0x398] ;  /* 0x0000e600ff037b82 */ /* 0x000e220000000800 */
[----:B------:R-:W1:Y:S01]  /*00e0*/  LDCU UR4, c[0x0][0x3a4] ;  /* 0x00007480ff0477ac */ /* 0x000e620008000800 */
[----:B------:R-:W-:Y:S01]  /*00f0*/  I2FP.F32.S32 R0, UR6 ;  /* 0x0000000600007c45 */ /* 0x000fe20008201400 */
[----:B------:R-:W-:Y:S01]  /*0100*/  BSSY.RECONVERGENT B0, `(.L_x_0) ;  /* 0x000001d000007945 */ /* 0x000fe20003800200 */
[----:B------:R-:W-:Y:S01]  /*0110*/  I2FP.F32.S32 R6, R5 ;  /* 0x0000000500067245 */ /* 0x000fe20000201400 */
[----:B-1----:R-:W-:-:S04]  /*0120*/  UISETP.LT.AND UP0, UPT, UR4, 0x3e8, UPT ;  /* 0x000003e80400788c */ /* 0x002fc8000bf01270 */
[----:B------:R-:W-:Y:S01]  /*0130*/  USEL UR4, UR4, 0x3e8, UP0 ;  /* 0x000003e804047887 */ /* 0x000fe20008000000 */
[----:B0-----:R-:W-:-:S03]  /*0140*/  FADD R3, R3, 1 ;  /* 0x3f80000003037421 */ /* 0x001fc60000000000 */
[----:B------:R-:W-:Y:S02]  /*0150*/  UISETP.LT.AND UP0, UPT, UR4, 0x1, UPT ;  /* 0x000000010400788c */ /* 0x000fe4000bf01270 */
[----:B------:R-:W-:Y:S02]  /*0160*/  FSETP.GEU.AND P0, PT, |R3|, 1.175494350822287508e-38, PT ;  /* 0x008000000300780b */ /* 0x000fe40003f0e200 */
[----:B------:R-:W-:-:S11]  /*0170*/  USEL UR4, UR4, 0x1, !UP0 ;  /* 0x0000000104047887 */ /* 0x000fd6000c000000 */
[----:B------:R-:W-:-:S04]  /*0180*/  @!P0 FMUL R3, R3, 16777216 ;  /* 0x4b80000003038820 */ /* 0x000fc80000400000 */
[----:B------:R0:W1:Y:S02]  /*0190*/  MUFU.LG2 R4, R3 ;  /* 0x0000000300047308 */ /* 0x0000640000000c00 */
[----:B0-----:R-:W-:Y:S01]  /*01a0*/  FMUL R3, R0, 0.5 ;  /* 0x3f00000000037820 */ /* 0x001fe20000400000 */
[----:B------:R-:W-:-:S05]  /*01b0*/  I2FP.F32.U32 R0, UR4 ;  /* 0x0000000400007c45 */ /* 0x000fca0008201000 */
[----:B------:R-:W0:Y:S01]  /*01c0*/  MUFU.RCP R8, R3 ;  /* 0x0000000300087308 */ /* 0x000e220000001000 */
[----:B-1----:R-:W-:-:S04]  /*01d0*/  @!P0 FADD R4, R4, -24 ;  /* 0xc1c0000004048421 */ /* 0x002fc80000000000 */
[----:B------:R-:W-:-:S04]  /*01e0*/  FMUL R7, R4, 0.69314718246459960938 ;  /* 0x3f31721804077820 */ /* 0x000fc80000400000 */
[----:B------:R-:W-:Y:S01]  /*01f0*/  FMUL R4, R0, R7 ;  /* 0x0000000700047220 */ /* 0x000fe20000400000 */
[----:B------:R-:W-:Y:S01]  /*0200*/  FADD R0, R6, -R3 ;  /* 0x8000000306007221 */ /* 0x000fe20000000000 */
[----:B0-----:R-:W-:-:S03]  /*0210*/  FFMA R7, -R3, R8, 1 ;  /* 0x3f80000003077423 */ /* 0x001fc60000000108 */
[----:B------:R-:W-:Y:S01]  /*0220*/  FCHK P0, R0, R3 ;  /* 0x0000000300007302 */ /* 0x000fe20000000000 */
[----:B------:R-:W-:-:S04]  /*0230*/  FFMA R7, R8, R7, R8 ;  /* 0x0000000708077223 */ /* 0x000fc80000000008 */
[----:B------:R-:W-:-:S03]  /*0240*/  FFMA R6, R0, R7, RZ ;  /* 0x0000000700067223 */ /* 0x000fc600000000ff */
[----:B------:R-:W0:Y:S01]  /*0250*/  F2I.TRUNC.NTZ R4, R4 ;  /* 0x0000000400047305 */ /* 0x000e22000020f100 */
[----:B------:R-:W-:-:S04]  /*0260*/  FFMA R8, -R3, R6, R0 ;  /* 0x0000000603087223 */ /* 0x000fc80000000100 */
[----:B------:R-:W-:Y:S01]  /*0270*/  FFMA R7, R7, R8, R6 ;  /* 0x0000000807077223 */ /* 0x000fe20000000006 */
[----:B0-----:R-:W-:Y:S01]  /*0280*/  VIADD R6, R4, 0x64 ;  /* 0x0000006404067836 */ /* 0x001fe20000000000 */
[----:B------:R-:W-:Y:S06]  /*0290*/  @!P0 BRA `(.L_x_1) ;  /* 0x00000000000c8947 */ /* 0x000fec0003800000 */
[----:B------:R-:W-:-:S07]  /*02a0*/  MOV R8, 0x2c0 ;  /* 0x000002c000087802 */ /* 0x000fce0000000f00 */
[----:B------:R-:W-:Y:S05]  /*02b0*/  CALL.REL.NOINC `($__internal_0_$__cuda_sm3x_div_rn_noftz_f32_slowpath) ;  /* 0x0000000c00cc7944 */ /* 0x000fea0003c00000 */
[----:B------:R-:W-:-:S07]  /*02c0*/  IMAD.MOV.U32 R7, RZ, RZ, R0 ;  /* 0x000000ffff077224 */ /* 0x000fce00078e0000 */
.L_x_1:
[----:B------:R-:W-:Y:S05]  /*02d0*/  BSYNC.RECONVERGENT B0 ;  /* 0x0000000000007941 */ /* 0x000fea0003800200 */
.L_x_0:
[----:B------:R-:W0:Y:S01]  /*02e0*/  LDC R9, c[0x0][0x398] ;  /* 0x0000e600ff097b82 */ /* 0x000e220000000800 */
[----:B------:R-:W-:Y:S01]  /*02f0*/  BSSY.RECONVERGENT B0, `(.L_x_2) ;  /* 0x000000f000007945 */ /* 0x000fe20003800200 */
[----:B0-----:R-:W0:Y:S08]  /*0300*/  MUFU.RCP R0, R9 ;  /* 0x0000000900007308 */ /* 0x001e300000001000 */
[----:B------:R-:W1:Y:S01]  /*0310*/  FCHK P0, R7, R9 ;  /* 0x0000000907007302 */ /* 0x000e620000000000 */
[----:B0-----:R-:W-:-:S04]  /*0320*/  FFMA R3, R0, -R9, 1 ;  /* 0x3f80000000037423 */ /* 0x001fc80000000809 */
[----:B------:R-:W-:-:S04]  /*0330*/  FFMA R0, R0, R3, R0 ;  /* 0x0000000300007223 */ /* 0x000fc80000000000 */
[----:B------:R-:W-:-:S04]  /*0340*/  FFMA R8, R0, R7, RZ ;  /* 0x0000000700087223 */ /* 0x000fc800000000ff */
[----:B------:R-:W-:-:S04]  /*0350*/  FFMA R3, R8, -R9, R7 ;  /* 0x8000000908037223 */ /* 0x000fc80000000007 */
[----:B------:R-:W-:Y:S01]  /*0360*/  FFMA R3, R0, R3, R8 ;  /* 0x0000000300037223 */ /* 0x000fe20000000008 */
[----:B-1----:R-:W-:Y:S06]  /*0370*/  @!P0 BRA `(.L_x_3) ;  /* 0x0000000000188947 */ /* 0x002fec0003800000 */
[----:B------:R-:W0:Y:S01]  /*0380*/  LDCU UR4, c[0x0][0x398] ;  /* 0x00007300ff0477ac */ /* 0x000e220008000800 */
[----:B------:R-:W-:Y:S01]  /*0390*/  IMAD.MOV.U32 R0, RZ, RZ, R7 ;  /* 0x000000ffff007224 */ /* 0x000fe200078e0007 */
[----:B------:R-:W-:Y:S01]  /*03a0*/  MOV R8, 0x3d0 ;  /* 0x000003d000087802 */ /* 0x000fe20000000f00 */
[----:B0-----:R-:W-:-:S07]  /*03b0*/  IMAD.U32 R3, RZ, RZ, UR4 ;  /* 0x00000004ff037e24 */ /* 0x001fce000f8e00ff */
[----:B------:R-:W-:Y:S05]  /*03c0*/  CALL.REL.NOINC `($__internal_0_$__cuda_sm3x_div_rn_noftz_f32_slowpath) ;  /* 0x0000000c00887944 */ /* 0x000fea0003c00000 */
[----:B------:R-:W-:-:S07]  /*03d0*/  MOV R3, R0 ;  /* 0x0000000000037202 */ /* 0x000fce0000000f00 */
.L_x_3:
[----:B------:R-:W-:Y:S05]  /*03e0*/  BSYNC.RECONVERGENT B0 ;  /* 0x0000000000007941 */ /* 0x000fea0003800200 */
.L_x_2:
[----:B------:R-:W0:Y:S01]  /*03f0*/  LDCU UR4, c[0x0][0x394] ;  /* 0x00007280ff0477ac */ /* 0x000e220008000800 */
[----:B------:R-:W-:Y:S01]  /*0400*/  BSSY.RECONVERGENT B0, `(.L_x_4) ;  /* 0x0000013000007945 */ /* 0x000fe20003800200 */
[----:B0-----:R-:W-:Y:S01]  /*0410*/  I2FP.F32.U32 R0, UR4 ;  /* 0x0000000400007c45 */ /* 0x001fe20008201000 */
[----:B------:R-:W0:Y:S04]  /*0420*/  LDCU UR4, c[0x0][0x39c] ;  /* 0x00007380ff0477ac */ /* 0x000e280008000800 */
[----:B------:R-:W-:Y:S01]  /*0430*/  FMUL R9, R0, 0.5 ;  /* 0x3f00000000097820 */ /* 0x000fe20000400000 */
[----:B------:R-:W-:-:S03]  /*0440*/  I2FP.F32.U32 R0, R2 ;  /* 0x0000000200007245 */ /* 0x000fc60000201000 */
[----:B------:R-:W1:Y:S02]  /*0450*/  MUFU.RCP R8, R9 ;  /* 0x0000000900087308 */ /* 0x000e640000001000 */
[----:B------:R-:W-:-:S06]  /*0460*/  FADD R0, R0, -R9 ;  /* 0x8000000900007221 */ /* 0x000fcc0000000000 */
[----:B------:R-:W2:Y:S01]  /*0470*/  FCHK P0, R0, R9 ;  /* 0x0000000900007302 */ /* 0x000ea20000000000 */
[----:B-1----:R-:W-:-:S04]  /*0480*/  FFMA R7, -R9, R8, 1 ;  /* 0x3f80000009077423 */ /* 0x002fc80000000108 */
[----:B------:R-:W-:Y:S01]  /*0490*/  FFMA R11, R8, R7, R8 ;  /* 0x00000007080b7223 */ /* 0x000fe20000000008 */
[----:B0-----:R-:W-:-:S03]  /*04a0*/  FADD R7, R3, UR4 ;  /* 0x0000000403077e21 */ /* 0x001fc60008000000 */
[----:B------:R-:W-:-:S04]  /*04b0*/  FFMA R8, R0, R11, RZ ;  /* 0x0000000b00087223 */ /* 0x000fc800000000ff */
[----:B------:R-:W-:-:S04]  /*04c0*/  FFMA R10, -R9, R8, R0 ;  /* 0x00000008090a7223 */ /* 0x000fc80000000100 */
[----:B------:R-:W-:Y:S01]  /*04d0*/  FFMA R11, R11, R10, R8 ;  /* 0x0000000a0b0b7223 */ /* 0x000fe20000000008 */
[----:B--2---:R-:W-:Y:S06]  /*04e0*/  @!P0 BRA `(.L_x_5) ;  /* 0x0000000000108947 */ /* 0x004fec0003800000 */
[----:B------:R-:W-:Y:S01]  /*04f0*/  IMAD.MOV.U32 R3, RZ, RZ, R9 ;  /* 0x000000ffff037224 */ /* 0x000fe200078e0009 */
[----:B------:R-:W-:-:S07]  /*0500*/  MOV R8, 0x520 ;  /* 0x0000052000087802 */ /* 0x000fce0000000f00 */
[----:B------:R-:W-:Y:S05]  /*0510*/  CALL.REL.NOINC `($__internal_0_$__cuda_sm3x_div_rn_noftz_f32_slowpath) ;  /* 0x0000000c00347944 */ /* 0x000fea0003c00000 */
[----:B------:R-:W-:-:S07]  /*0520*/  IMAD.MOV.U32 R11, RZ, RZ, R0 ;  /* 0x000000ffff0b7224 */ /* 0x000fce00078e0000 */
.L_x_5:
[----:B------:R-:W-:Y:S05]  /*0530*/  BSYNC.RECONVERGENT B0 ;  /* 0x0000000000007941 */ /* 0x000fea0003800200 */
.L_x_4:
        /* <DEDUP_REMOVED lines=15> */
.L_x_7:
[----:B------:R-:W-:Y:S05]  /*0630*/  BSYNC.RECONVERGENT B0 ;  /* 0x0000000000007941 */ /* 0x000fea0003800200 */
.L_x_6:
[----:B------:R-:W0:Y:S01]  /*0640*/  LDCU UR4, c[0x0][0x3a0] ;  /* 0x00007400ff0477ac */ /* 0x000e220008000800 */
[----:B------:R-:W-:Y:S01]  /*0650*/  ISETP.GE.AND P0, PT, R4, -0x63, PT ;  /* 0xffffff9d0400780c */ /* 0x000fe20003f06270 */
[----:B------:R-:W-:Y:S02]  /*0660*/  HFMA2 R3, -RZ, RZ, 0, 0 ;  /* 0x00000000ff037431 */ /* 0x000fe400000001ff */
[----:B0-----:R-:W-:-:S10]  /*0670*/  FADD R12, R0, UR4 ;  /* 0x00000004000c7e21 */ /* 0x001fd40008000000 */
[----:B------:R-:W-:Y:S05]  /*0680*/  @!P0 BRA `(.L_x_8) ;  /* 0x0000000000448947 */ /* 0x000fea0003800000 */
[----:B------:R-:W-:Y:S01]  /*0690*/  BSSY.RECONVERGENT B0, `(.L_x_8) ;  /* 0x0000010000007945 */ /* 0x000fe20003800200 */
[----:B------:R-:W-:Y:S01]  /*06a0*/  IMAD.MOV.U32 R3, RZ, RZ, RZ ;  /* 0x000000ffff037224 */ /* 0x000fe200078e00ff */
[----:B------:R-:W-:Y:S01]  /*06b0*/  CS2R R8, SRZ ;  /* 0x0000000000087805 */ /* 0x000fe2000001ff00 */
[----:B------:R-:W-:Y:S02]  /*06c0*/  IMAD.MOV.U32 R0, RZ, RZ, RZ ;  /* 0x000000ffff007224 */ /* 0x000fe400078e00ff */
[----:B------:R-:W-:-:S07]  /*06d0*/  IMAD.MOV.U32 R10, RZ, RZ, RZ ;  /* 0x000000ffff0a7224 */ /* 0x000fce00078e00ff */
.L_x_9:
[----:B------:R-:W-:Y:S01]  /*06e0*/  FADD R0, R9, -R0 ;  /* 0x8000000009007221 */ /* 0x000fe20000000000 */
[----:B------:R-:W-:Y:S01]  /*06f0*/  FADD R9, R10, R10 ;  /* 0x0000000a0a097221 */ /* 0x000fe20000000000 */
[----:B------:R-:W-:Y:S02]  /*0700*/  VIADD R3, R3, 0x1 ;  /* 0x0000000103037836 */ /* 0x000fe40000000000 */
[----:B------:R-:W-:Y:S01]  /*0710*/  FADD R10, R7, R0 ;  /* 0x00000000070a7221 */ /* 0x000fe20000000000 */
[----:B------:R-:W-:Y:S02]  /*0720*/  FFMA R8, R9, R8, R12 ;  /* 0x0000000809087223 */ /* 0x000fe4000000000c */
[----:B------:R-:W-:Y:S01]  /*0730*/  ISETP.GE.AND P0, PT, R3, R6, PT ;  /* 0x000000060300720c */ /* 0x000fe20003f06270 */
[----:B------:R-:W-:Y:S01]  /*0740*/  FMUL R9, R10, R10 ;  /* 0x0000000a0a097220 */ /* 0x000fe20000400000 */
[----:B------:R-:W-:-:S04]  /*0750*/  FMUL R0, R8, R8 ;  /* 0x0000000808007220 */ /* 0x000fc80000400000 */
[----:B------:R-:W-:-:S05]  /*0760*/  FADD R11, R9, R0 ;  /* 0x00000000090b7221 */ /* 0x000fca0000000000 */
[----:B------:R-:W-:-:S13]  /*0770*/  FSETP.LE.AND P1, PT, R11, 4, PT ;  /* 0x408000000b00780b */ /* 0x000fda0003f23000 */
[----:B------:R-:W-:Y:S05]  /*0780*/  @!P0 BRA P1, `(.L_x_9) ;  /* 0xfffffffc00d48947 */ /* 0x000fea000083ffff */
[----:B------:R-:W-:Y:S05]  /*0790*/  BSYNC.RECONVERGENT B0 ;  /* 0x0000000000007941 */ /* 0x000fea0003800200 */
.L_x_8:
[----:B------:R-:W0:Y:S01]  /*07a0*/  LDCU UR4, c[0x0][0x390] ;  /* 0x00007200ff0477ac */ /* 0x000e220008000800 */
[----:B------:R-:W-:Y:S01]  /*07b0*/  ISETP.NE.AND P0, PT, R3, R6, PT ;  /* 0x000000060300720c */ /* 0x000fe20003f05270 */
[----:B0-----:R-:W-:Y:S01]  /*07c0*/  IMAD R0, R2, UR4, R5 ;  /* 0x0000000402007c24 */ /* 0x001fe2000f8e0205 */
[----:B------:R-:W0:Y:S04]  /*07d0*/  LDCU.64 UR4, c[0x0][0x358] ;  /* 0x00006b00ff0477ac */ /* 0x000e280008000a00 */
[----:B------:R-:W-:-:S07]  /*07e0*/  SHF.L.U32 R0, R0, 0x2, RZ ;  /* 0x0000000200007819 */ /* 0x000fce00000006ff */
[----:B------:R-:W-:Y:S05]  /*07f0*/  @P0 BRA `(.L_x_10) ;  /* 0x0000000000280947 */ /* 0x000fea0003800000 */
[----:B------:R-:W1:Y:S01]  /*0800*/  LDCU.64 UR6, c[0x0][0x388] ;  /* 0x00007100ff0677ac */ /* 0x000e620008000a00 */
[----:B------:R-:W-:Y:S01]  /*0810*/  IMAD.MOV.U32 R4, RZ, RZ, 0xff ;  /* 0x000000ffff047424 */ /* 0x000fe200078e00ff */
[----:B-1----:R-:W-:-:S04]  /*0820*/  IADD3 R2, P0, PT, R0, UR6, RZ ;  /* 0x0000000600027c10 */ /* 0x002fc8000ff1e0ff */
[----:B------:R-:W-:Y:S02]  /*0830*/  LEA.HI.X.SX32 R3, R0, UR7, 0x1, P0 ;  /* 0x0000000700037c11 */ /* 0x000fe400080f0eff */
[----:B------:R-:W-:-:S03]  /*0840*/  PRMT R0, R4, 0x7610, R0 ;  /* 0x0000761004007816 */ /* 0x000fc60000000000 */
[----:B0-----:R-:W-:Y:S04]  /*0850*/  STG.E.U8 desc[UR4][R2.64], RZ ;  /* 0x000000ff02007986 */ /* 0x001fe8000c101104 */
[----:B------:R-:W-:Y:S04]  /*0860*/  STG.E.U8 desc[UR4][R2.64+0x3], R0 ;  /* 0x0000030002007986 */ /* 0x000fe8000c101104 */
[----:B------:R-:W-:Y:S04]  /*0870*/  STG.E.U8 desc[UR4][R2.64+0x1], RZ ;  /* 0x000001ff02007986 */ /* 0x000fe8000c101104 */
[----:B------:R-:W-:Y:S01]  /*0880*/  STG.E.U8 desc[UR4][R2.64+0x2], RZ ;  /* 0x000002ff02007986 */ /* 0x000fe2000c101104 */
[----:B------:R-:W-:Y:S05]  /*0890*/  EXIT ;  /* 0x000000000000794d */ /* 0x000fea0003800000 */
.L_x_10:
[----:B------:R-:W-:Y:S01]  /*08a0*/  SHF.R.S32.HI R5, RZ, 0x1f, R6 ;  /* 0x0000001fff057819 */ /* 0x000fe20000011406 */
[----:B------:R-:W-:Y:S03]  /*08b0*/  BSSY.RECONVERGENT B0, `(.L_x_11) ;  /* 0x0000089000007945 */ /* 0x000fe60003800200 */
[----:B------:R-:W-:-:S04]  /*08c0*/  LEA.HI R2, R5, R6, RZ, 0x2 ;  /* 0x0000000605027211 */ /* 0x000fc800078f10ff */
[----:B------:R-:W-:-:S04]  /*08d0*/  SHF.R.S32.HI R2, RZ, 0x2, R2 ;  /* 0x00000002ff027819 */ /* 0x000fc80000011402 */
[----:B------:R-:W-:-:S13]  /*08e0*/  ISETP.GE.AND P0, PT, R3, R2, PT ;  /* 0x000000020300720c */ /* 0x000fda0003f06270 */
[----:B------:R-:W-:Y:S05]  /*08f0*/  @P0 BRA `(.L_x_12) ;  /* 0x0000000000740947 */ /* 0x000fea0003800000 */
[-C--:B------:R-:W-:Y:S01]  /*0900*/  IABS R7, R2.reuse ;  /* 0x0000000200077213 */ /* 0x080fe20000000000 */
[----:B------:R-:W-:Y:S01]  /*0910*/  IMAD R3, R3, 0xff, RZ ;  /* 0x000000ff03037824 */ /* 0x000fe200078e02ff */
[----:B------:R-:W-:Y:S02]  /*0920*/  IABS R10, R2 ;  /* 0x00000002000a7213 */ /* 0x000fe40000000000 */
[----:B------:R-:W1:Y:S03]  /*0930*/  I2F.RP R6, R7 ;  /* 0x0000000700067306 */ /* 0x000e660000209400 */
[----:B------:R-:W-:-:S05]  /*0940*/  IMAD.MOV R10, RZ, RZ, -R10 ;  /* 0x000000ffff0a7224 */ /* 0x000fca00078e0a0a */
[----:B-1----:R-:W1:Y:S02]  /*0950*/  MUFU.RCP R6, R6 ;  /* 0x0000000600067308 */ /* 0x002e640000001000 */
[----:B-1----:R-:W-:Y:S01]  /*0960*/  VIADD R4, R6, 0xffffffe ;  /* 0x0ffffffe06047836 */ /* 0x002fe20000000000 */
[----:B------:R-:W-:Y:S02]  /*0970*/  IABS R6, R3 ;  /* 0x0000000300067213 */ /* 0x000fe40000000000 */
[----:B------:R-:W-:-:S03]  /*0980*/  LOP3.LUT R3, R3, R2, RZ, 0x3c, !PT ;  /* 0x0000000203037212 */ /* 0x000fc600078e3cff */
[----:B------:R1:W2:Y:S01]  /*0990*/  F2I.FTZ.U32.TRUNC.NTZ R5, R4 ;  /* 0x0000000400057305 */ /* 0x0002a2000021f000 */
[----:B------:R-:W-:Y:S02]  /*09a0*/  ISETP.GE.AND P1, PT, R3, RZ, PT ;  /* 0x000000ff0300720c */ /* 0x000fe40003f26270 */
[----:B-1----:R-:W-:Y:S01]  /*09b0*/  MOV R4, RZ ;  /* 0x000000ff00047202 */ /* 0x002fe20000000f00 */
[----:B--2---:R-:W-:-:S04]  /*09c0*/  IMAD.MOV R8, RZ, RZ, -R5 ;  /* 0x000000ffff087224 */ /* 0x004fc800078e0a05 */
[----:B------:R-:W-:-:S04]  /*09d0*/  IMAD R9, R8, R7, RZ ;  /* 0x0000000708097224 */ /* 0x000fc800078e02ff */
[----:B------:R-:W-:-:S04]  /*09e0*/  IMAD.HI.U32 R5, R5, R9, R4 ;  /* 0x0000000905057227 */ /* 0x000fc800078e0004 */
[----:B------:R-:W-:Y:S02]  /*09f0*/  IMAD.MOV.U32 R4, RZ, RZ, R10 ;  /* 0x000000ffff047224 */ /* 0x000fe400078e000a */
[----:B------:R-:W-:-:S04]  /*0a00*/  IMAD.HI.U32 R5, R5, R6, RZ ;  /* 0x0000000605057227 */ /* 0x000fc800078e00ff */
[--C-:B------:R-:W-:Y:S01]  /*0a10*/  IMAD R4, R5, R4, R6.reuse ;  /* 0x0000000405047224 */ /* 0x100fe200078e0206 */
[----:B------:R-:W-:-:S04]  /*0a20*/  PRMT R6, RZ, 0x7610, R6 ;  /* 0x00007610ff067816 */ /* 0x000fc80000000006 */
[----:B------:R-:W-:-:S13]  /*0a30*/  ISETP.GT.U32.AND P2, PT, R7, R4, PT ;  /* 0x000000040700720c */ /* 0x000fda0003f44070 */
[----:B------:R-:W-:Y:S02]  /*0a40*/  @!P2 IMAD.IADD R4, R4, 0x1, -R7 ;  /* 0x000000010404a824 */ /* 0x000fe400078e0a07 */
[----:B------:R-:W-:Y:S01]  /*0a50*/  @!P2 VIADD R5, R5, 0x1 ;  /* 0x000000010505a836 */ /* 0x000fe20000000000 */
[----:B------:R-:W-:Y:S02]  /*0a60*/  ISETP.NE.AND P2, PT, R2, RZ, PT ;  /* 0x000000ff0200720c */ /* 0x000fe40003f45270 */
[----:B------:R-:W-:Y:S02]  /*0a70*/  ISETP.GE.U32.AND P0, PT, R4, R7, PT ;  /* 0x000000070400720c */ /* 0x000fe40003f06070 */
[----:B------:R-:W-:-:S11]  /*0a80*/  PRMT R4, RZ, 0x7610, R4 ;  /* 0x00007610ff047816 */ /* 0x000fd60000000004 */
[----:B------:R-:W-:-:S05]  /*0a90*/  @P0 VIADD R5, R5, 0x1 ;  /* 0x0000000105050836 */ /* 0x000fca0000000000 */
[----:B------:R-:W-:Y:S02]  /*0aa0*/  @!P1 IADD3 R5, PT, PT, -R5, RZ, RZ ;  /* 0x000000ff05059210 */ /* 0x000fe40007ffe1ff */
[----:B------:R-:W-:Y:S01]  /*0ab0*/  @!P2 LOP3.LUT R5, RZ, R2, RZ, 0x33, !PT ;  /* 0x00000002ff05a212 */ /* 0x000fe200078e33ff */
[----:B------:R-:W-:Y:S06]  /*0ac0*/  BRA `(.L_x_13) ;  /* 0x00000004009c7947 */ /* 0x000fec0003800000 */
.L_x_12:
[----:B------:R-:W-:-:S04]  /*0ad0*/  LEA.HI R6, R6, R6, RZ, 0x1 ;  /* 0x0000000606067211 */ /* 0x000fc800078f08ff */
[----:B------:R-:W-:-:S04]  /*0ae0*/  SHF.R.S32.HI R6, RZ, 0x1, R6 ;  /* 0x00000001ff067819 */ /* 0x000fc80000011406 */
[----:B------:R-:W-:-:S13]  /*0af0*/  ISETP.GE.AND P0, PT, R3, R6, PT ;  /* 0x000000060300720c */ /* 0x000fda0003f06270 */
[----:B------:R-:W-:Y:S05]  /*0b00*/  @P0 BRA `(.L_x_14) ;  /* 0x0000000000780947 */ /* 0x000fea0003800000 */
[-C--:B------:R-:W-:Y:S01]  /*0b10*/  IABS R6, R2.reuse ;  /* 0x0000000200067213 */ /* 0x080fe20000000000 */
[----:B------:R-:W-:Y:S01]  /*0b20*/  IMAD.IADD R3, R3, 0x1, -R2 ;  /* 0x0000000103037824 */ /* 0x000fe200078e0a02 */
[----:B------:R-:W-:Y:S02]  /*0b30*/  IABS R8, R2 ;  /* 0x0000000200087213 */ /* 0x000fe40000000000 */
[----:B------:R-:W1:Y:S01]  /*0b40*/  I2F.RP R7, R6 ;  /* 0x0000000600077306 */ /* 0x000e620000209400 */
[----:B------:R-:W-:-:S05]  /*0b50*/  IMAD R3, R3, 0xff, RZ ;  /* 0x000000ff03037824 */ /* 0x000fca00078e02ff */
[----:B------:R-:W-:Y:S02]  /*0b60*/  IABS R10, R3 ;  /* 0x00000003000a7213 */ /* 0x000fe40000000000 */
[----:B------:R-:W-:-:S04]  /*0b70*/  LOP3.LUT R3, R3, R2, RZ, 0x3c, !PT ;  /* 0x0000000203037212 */ /* 0x000fc800078e3cff */
[----:B------:R-:W-:Y:S01]  /*0b80*/  ISETP.GE.AND P0, PT, R3, RZ, PT ;  /* 0x000000ff0300720c */ /* 0x000fe20003f06270 */
[----:B-1----:R-:W1:Y:S02]  /*0b90*/  MUFU.RCP R7, R7 ;  /* 0x0000000700077308 */ /* 0x002e640000001000 */
[----:B-1----:R-:W-:Y:S02]  /*0ba0*/  VIADD R4, R7, 0xffffffe ;  /* 0x0ffffffe07047836 */ /* 0x002fe40000000000 */
[----:B------:R-:W-:-:S04]  /*0bb0*/  IMAD.MOV R7, RZ, RZ, -R8 ;  /* 0x000000ffff077224 */ /* 0x000fc800078e0a08 */
[----:B------:R1:W2:Y:S02]  /*0bc0*/  F2I.FTZ.U32.TRUNC.NTZ R5, R4 ;  /* 0x0000000400057305 */ /* 0x0002a4000021f000 */
[----:B-1----:R-:W-:Y:S02]  /*0bd0*/  HFMA2 R4, -RZ, RZ, 0, 0 ;  /* 0x00000000ff047431 */ /* 0x002fe400000001ff */
[----:B--2---:R-:W-:-:S04]  /*0be0*/  IMAD.MOV R9, RZ, RZ, -R5 ;  /* 0x000000ffff097224 */ /* 0x004fc800078e0a05 */
[----:B------:R-:W-:-:S04]  /*0bf0*/  IMAD R9, R9, R6, RZ ;  /* 0x0000000609097224 */ /* 0x000fc800078e02ff */
[----:B------:R-:W-:-:S04]  /*0c00*/  IMAD.HI.U32 R8, R5, R9, R4 ;  /* 0x0000000905087227 */ /* 0x000fc800078e0004 */
[----:B------:R-:W-:-:S04]  /*0c10*/  IMAD.MOV.U32 R5, RZ, RZ, R10 ;  /* 0x000000ffff057224 */ /* 0x000fc800078e000a */
[----:B------:R-:W-:-:S04]  /*0c20*/  IMAD.HI.U32 R4, R8, R5, RZ ;  /* 0x0000000508047227 */ /* 0x000fc800078e00ff */
[----:B------:R-:W-:-:S05]  /*0c30*/  IMAD R5, R4, R7, R5 ;  /* 0x0000000704057224 */ /* 0x000fca00078e0205 */
[----:B------:R-:W-:-:S13]  /*0c40*/  ISETP.GT.U32.AND P2, PT, R6, R5, PT ;  /* 0x000000050600720c */ /* 0x000fda0003f44070 */
[--C-:B------:R-:W-:Y:S02]  /*0c50*/  @!P2 IMAD.IADD R5, R5, 0x1, -R6.reuse ;  /* 0x000000010505a824 */ /* 0x100fe400078e0a06 */
[----:B------:R-:W-:Y:S01]  /*0c60*/  @!P2 VIADD R4, R4, 0x1 ;  /* 0x000000010404a836 */ /* 0x000fe20000000000 */
[----:B------:R-:W-:Y:S02]  /*0c70*/  ISETP.NE.AND P2, PT, R2, RZ, PT ;  /* 0x000000ff0200720c */ /* 0x000fe40003f45270 */
[----:B------:R-:W-:Y:S01]  /*0c80*/  ISETP.GE.U32.AND P1, PT, R5, R6, PT ;  /* 0x000000060500720c */ /* 0x000fe20003f26070 */
[----:B------:R-:W-:Y:S01]  /*0c90*/  IMAD.MOV.U32 R5, RZ, RZ, 0xff ;  /* 0x000000ffff057424 */ /* 0x000fe200078e00ff */
[----:B------:R-:W-:-:S11]  /*0ca0*/  PRMT R6, RZ, 0x7610, R6 ;  /* 0x00007610ff067816 */ /* 0x000fd60000000006 */
[----:B------:R-:W-:-:S05]  /*0cb0*/  @P1 VIADD R4, R4, 0x1 ;  /* 0x0000000104041836 */ /* 0x000fca0000000000 */
[----:B------:R-:W-:Y:S02]  /*0cc0*/  @!P0 IADD3 R4, PT, PT, -R4, RZ, RZ ;  /* 0x000000ff04048210 */ /* 0x000fe40007ffe1ff */
[----:B------:R-:W-:Y:S01]  /*0cd0*/  @!P2 LOP3.LUT R4, RZ, R2, RZ, 0x33, !PT ;  /* 0x00000002ff04a212 */ /* 0x000fe200078e33ff */
[----:B------:R-:W-:Y:S06]  /*0ce0*/  BRA `(.L_x_13) ;  /* 0x0000000400147947 */ /* 0x000fec0003800000 */
.L_x_14:
[----:B------:R-:W-:-:S04]  /*0cf0*/  IMAD.MOV.U32 R5, RZ, RZ, 0x3 ;  /* 0x00000003ff057424 */ /* 0x000fc800078e00ff */
[----:B------:R-:W-:-:S05]  /*0d00*/  IMAD R4, R4, R5, 0x12c ;  /* 0x0000012c04047424 */ /* 0x000fca00078e0205 */
[----:B------:R-:W-:-:S04]  /*0d10*/  SHF.R.S32.HI R5, RZ, 0x1f, R4 ;  /* 0x0000001fff057819 */ /* 0x000fc80000011404 */
        /* <DEDUP_REMOVED lines=16> */
[----:B-1----:R-:W-:Y:S01]  /*0e20*/  IMAD.MOV.U32 R4, RZ, RZ, RZ ;  /* 0x000000ffff047224 */ /* 0x002fe200078e00ff */
[----:B--2---:R-:W-:-:S05]  /*0e30*/  IADD3 R9, PT, PT, RZ, -R5, RZ ;  /* 0x80000005ff097210 */ /* 0x004fca0007ffe0ff */
[----:B------:R-:W-:-:S04]  /*0e40*/  IMAD R9, R9, R8, RZ ;  /* 0x0000000809097224 */ /* 0x000fc800078e02ff */
[----:B------:R-:W-:-:S04]  /*0e50*/  IMAD.HI.U32 R6, R5, R9, R4 ;  /* 0x0000000905067227 */ /* 0x000fc800078e0004 */
[----:B------:R-:W-:-:S04]  /*0e60*/  IMAD.MOV.U32 R5, RZ, RZ, R10 ;  /* 0x000000ffff057224 */ /* 0x000fc800078e000a */
[----:B------:R-:W-:Y:S01]  /*0e70*/  IMAD.HI.U32 R4, R6, R5, RZ ;  /* 0x0000000506047227 */ /* 0x000fe200078e00ff */
[----:B------:R-:W-:-:S03]  /*0e80*/  PRMT R6, RZ, 0x7610, R6 ;  /* 0x00007610ff067816 */ /* 0x000fc60000000006 */
[----:B------:R-:W-:-:S05]  /*0e90*/  IMAD R5, R4, R7, R5 ;  /* 0x0000000704057224 */ /* 0x000fca00078e0205 */
[----:B------:R-:W-:-:S13]  /*0ea0*/  ISETP.GT.U32.AND P2, PT, R8, R5, PT ;  /* 0x000000050800720c */ /* 0x000fda0003f44070 */
[----:B------:R-:W-:Y:S01]  /*0eb0*/  @!P2 IMAD.IADD R5, R5, 0x1, -R8 ;  /* 0x000000010505a824 */ /* 0x000fe200078e0a08 */
[----:B------:R-:W-:Y:S02]  /*0ec0*/  @!P2 IADD3 R4, PT, PT, R4, 0x1, RZ ;  /* 0x000000010404a810 */ /* 0x000fe40007ffe0ff */
[----:B------:R-:W-:Y:S02]  /*0ed0*/  ISETP.NE.AND P2, PT, R2, RZ, PT ;  /* 0x000000ff0200720c */ /* 0x000fe40003f45270 */
[----:B------:R-:W-:-:S13]  /*0ee0*/  ISETP.GE.U32.AND P1, PT, R5, R8, PT ;  /* 0x000000080500720c */ /* 0x000fda0003f26070 */
[----:B------:R-:W-:-:S04]  /*0ef0*/  @P1 VIADD R4, R4, 0x1 ;  /* 0x0000000104041836 */ /* 0x000fc80000000000 */
[----:B------:R-:W-:Y:S01]  /*0f00*/  @!P0 IMAD.MOV R4, RZ, RZ, -R4 ;  /* 0x000000ffff048224 */ /* 0x000fe200078e0a04 */
[----:B------:R-:W-:Y:S01]  /*0f10*/  @!P2 LOP3.LUT R4, RZ, R2, RZ, 0x33, !PT ;  /* 0x00000002ff04a212 */ /* 0x000fe200078e33ff */
[----:B------:R-:W-:-:S03]  /*0f20*/  IMAD.MOV.U32 R2, RZ, RZ, 0xff ;  /* 0x000000ffff027424 */ /* 0x000fc600078e00ff */
[----:B------:R-:W-:Y:S02]  /*0f30*/  LOP3.LUT R5, RZ, R4, RZ, 0x33, !PT ;  /* 0x00000004ff057212 */ /* 0x000fe400078e33ff */
[----:B------:R-:W-:Y:S01]  /*0f40*/  PRMT R4, R2, 0x7610, R4 ;  /* 0x0000761002047816 */ /* 0x000fe20000000004 */
[----:B------:R-:W-:Y:S06]  /*0f50*/  BRA `(.L_x_13) ;  /* 0x0000000000787947 */ /* 0x000fec0003800000 */
.L_x_15:
[-C--:B------:R-:W-:Y:S02]  /*0f60*/  IABS R6, R2.reuse ;  /* 0x0000000200067213 */ /* 0x080fe40000000000 */
[----:B------:R-:W-:Y:S02]  /*0f70*/  IADD3 R3, PT, PT, -R4, R3, RZ ;  /* 0x0000000304037210 */ /* 0x000fe40007ffe1ff */
[----:B------:R-:W1:Y:S01]  /*0f80*/  I2F.RP R7, R6 ;  /* 0x0000000600077306 */ /* 0x000e620000209400 */
[----:B------:R-:W-:Y:S02]  /*0f90*/  IABS R4, R2 ;  /* 0x0000000200047213 */ /* 0x000fe40000000000 */
[----:B------:R-:W-:-:S05]  /*0fa0*/  IMAD R3, R3, 0xff, RZ ;  /* 0x000000ff03037824 */ /* 0x000fca00078e02ff */
[----:B------:R-:W-:Y:S02]  /*0fb0*/  IABS R8, R3 ;  /* 0x0000000300087213 */ /* 0x000fe40000000000 */
[----:B------:R-:W-:-:S04]  /*0fc0*/  LOP3.LUT R3, R3, R2, RZ, 0x3c, !PT ;  /* 0x0000000203037212 */ /* 0x000fc800078e3cff */
[----:B------:R-:W-:Y:S01]  /*0fd0*/  ISETP.GE.AND P0, PT, R3, RZ, PT ;  /* 0x000000ff0300720c */ /* 0x000fe20003f06270 */
[----:B-1----:R-:W1:Y:S02]  /*0fe0*/  MUFU.RCP R7, R7 ;  /* 0x0000000700077308 */ /* 0x002e640000001000 */
[----:B-1----:R-:W-:Y:S02]  /*0ff0*/  VIADD R5, R7, 0xffffffe ;  /* 0x0ffffffe07057836 */ /* 0x002fe40000000000 */
[----:B------:R-:W-:Y:S02]  /*1000*/  IMAD.MOV R7, RZ, RZ, -R4 ;  /* 0x000000ffff077224 */ /* 0x000fe400078e0a04 */
[----:B------:R-:W-:Y:S02]  /*1010*/  IMAD.MOV.U32 R4, RZ, RZ, RZ ;  /* 0x000000ffff047224 */ /* 0x000fe400078e00ff */
[----:B------:R-:W1:Y:S02]  /*1020*/  F2I.FTZ.U32.TRUNC.NTZ R5, R5 ;  /* 0x0000000500057305 */ /* 0x000e64000021f000 */
[----:B-1----:R-:W-:-:S04]  /*1030*/  IMAD.MOV R9, RZ, RZ, -R5 ;  /* 0x000000ffff097224 */ /* 0x002fc800078e0a05 */
[----:B------:R-:W-:-:S04]  /*1040*/  IMAD R9, R9, R6, RZ ;  /* 0x0000000609097224 */ /* 0x000fc800078e02ff */
[----:B------:R-:W-:-:S04]  /*1050*/  IMAD.HI.U32 R4, R5, R9, R4 ;  /* 0x0000000905047227 */ /* 0x000fc800078e0004 */
[----:B------:R-:W-:-:S04]  /*1060*/  IMAD.MOV.U32 R5, RZ, RZ, R8 ;  /* 0x000000ffff057224 */ /* 0x000fc800078e0008 */
[----:B------:R-:W-:-:S04]  /*1070*/  IMAD.HI.U32 R4, R4, R5, RZ ;  /* 0x0000000504047227 */ /* 0x000fc800078e00ff */
[----:B------:R-:W-:-:S05]  /*1080*/  IMAD R5, R4, R7, R5 ;  /* 0x0000000704057224 */ /* 0x000fca00078e0205 */
[----:B------:R-:W-:-:S13]  /*1090*/  ISETP.GT.U32.AND P2, PT, R6, R5, PT ;  /* 0x000000050600720c */ /* 0x000fda0003f44070 */
[-C--:B------:R-:W-:Y:S01]  /*10a0*/  @!P2 IADD3 R5, PT, PT, R5, -R6.reuse, RZ ;  /* 0x800000060505a210 */ /* 0x080fe20007ffe0ff */
[----:B------:R-:W-:Y:S01]  /*10b0*/  @!P2 VIADD R4, R4, 0x1 ;  /* 0x000000010404a836 */ /* 0x000fe20000000000 */
[----:B------:R-:W-:Y:S02]  /*10c0*/  ISETP.NE.AND P2, PT, R2, RZ, PT ;  /* 0x000000ff0200720c */ /* 0x000fe40003f45270 */
[----:B------:R-:W-:Y:S02]  /*10d0*/  ISETP.GE.U32.AND P1, PT, R5, R6, PT ;  /* 0x000000060500720c */ /* 0x000fe40003f26070 */
[----:B------:R-:W-:-:S11]  /*10e0*/  PRMT R5, RZ, 0x7610, R5 ;  /* 0x00007610ff057816 */ /* 0x000fd60000000005 */
[----:B------:R-:W-:-:S04]  /*10f0*/  @P1 VIADD R4, R4, 0x1 ;  /* 0x0000000104041836 */ /* 0x000fc80000000000 */
[----:B------:R-:W-:Y:S02]  /*1100*/  IMAD.MOV.U32 R6, RZ, RZ, R4 ;  /* 0x000000ffff067224 */ /* 0x000fe400078e0004 */
[----:B------:R-:W-:-:S03]  /*1110*/  IMAD.MOV.U32 R4, RZ, RZ, 0xff ;  /* 0x000000ffff047424 */ /* 0x000fc600078e00ff */
[----:B------:R-:W-:Y:S02]  /*1120*/  @!P0 IADD3 R6, PT, PT, -R6, RZ, RZ ;  /* 0x000000ff06068210 */ /* 0x000fe40007ffe1ff */
[----:B------:R-:W-:-:S07]  /*1130*/  @!P2 LOP3.LUT R6, RZ, R2, RZ, 0x33, !PT ;  /* 0x00000002ff06a212 */ /* 0x000fce00078e33ff */
.L_x_13:
[----:B0-----:R-:W-:Y:S05]  /*1140*/  BSYNC.RECONVERGENT B0 ;  /* 0x0000000000007941 */ /* 0x001fea0003800200 */
.L_x_11:
[----:B------:R-:W0:Y:S01]  /*1150*/  LDCU.64 UR6, c[0x0][0x388] ;  /* 0x00007100ff0677ac */ /* 0x000e220008000a00 */
[----:B------:R-:W-:Y:S01]  /*1160*/  IMAD.MOV.U32 R7, RZ, RZ, 0xff ;  /* 0x000000ffff077424 */ /* 0x000fe200078e00ff */
[----:B0-----:R-:W-:-:S04]  /*1170*/  IADD3 R2, P0, PT, R0, UR6, RZ ;  /* 0x0000000600027c10 */ /* 0x001fc8000ff1e0ff */
[----:B------:R-:W-:Y:S02]  /*1180*/  LEA.HI.X.SX32 R3, R0, UR7, 0x1, P0 ;  /* 0x0000000700037c11 */ /* 0x000fe400080f0eff */
[----:B------:R-:W-:-:S03]  /*1190*/  PRMT R0, R7, 0x7610, R0 ;  /* 0x0000761007007816 */ /* 0x000fc60000000000 */
[----:B------:R-:W-:Y:S04]  /*11a0*/  STG.E.U8 desc[UR4][R2.64], R5 ;  /* 0x0000000502007986 */ /* 0x000fe8000c101104 */
[----:B------:R-:W-:Y:S04]  /*11b0*/  STG.E.U8 desc[UR4][R2.64+0x1], R4 ;  /* 0x0000010402007986 */ /* 0x000fe8000c101104 */
[----:B------:R-:W-:Y:S04]  /*11c0*/  STG.E.U8 desc[UR4][R2.64+0x2], R6 ;  /* 0x0000020602007986 */ /* 0x000fe8000c101104 */
[----:B------:R-:W-:Y:S01]  /*11d0*/  STG.E.U8 desc[UR4][R2.64+0x3], R0 ;  /* 0x0000030002007986 */ /* 0x000fe2000c101104 */
[----:B------:R-:W-:Y:S05]  /*11e0*/  EXIT ;  /* 0x000000000000794d */ /* 0x000fea0003800000 */
        .weak           $__internal_0_$__cuda_sm3x_div_rn_noftz_f32_slowpath
        .type           $__internal_0_$__cuda_sm3x_div_rn_noftz_f32_slowpath,@function
        .size           $__internal_0_$__cuda_sm3x_div_rn_noftz_f32_slowpath,(.L_x_28 - $__internal_0_$__cuda_sm3x_div_rn_noftz_f32_slowpath)
$__internal_0_$__cuda_sm3x_div_rn_noftz_f32_slowpath:
[----:B------:R-:W-:Y:S01]  /*11f0*/  SHF.R.U32.HI R10, RZ, 0x17, R3 ;  /* 0x00000017ff0a7819 */ /* 0x000fe20000011603 */
[----:B------:R-:W-:Y:S01]  /*1200*/  BSSY.RECONVERGENT B1, `(.L_x_16) ;  /* 0x0000062000017945 */ /* 0x000fe20003800200 */
[----:B------:R-:W-:Y:S02]  /*1210*/  SHF.R.U32.HI R9, RZ, 0x17, R0 ;  /* 0x00000017ff097819 */ /* 0x000fe40000011600 */
[----:B------:R-:W-:Y:S02]  /*1220*/  LOP3.LUT R14, R10, 0xff, RZ, 0xc0, !PT ;  /* 0x000000ff0a0e7812 */ /* 0x000fe400078ec0ff */
[----:B------:R-:W-:-:S03]  /*1230*/  LOP3.LUT R12, R9, 0xff, RZ, 0xc0, !PT ;  /* 0x000000ff090c7812 */ /* 0x000fc600078ec0ff */
[----:B------:R-:W-:Y:S01]  /*1240*/  VIADD R11, R14, 0xffffffff ;  /* 0xffffffff0e0b7836 */ /* 0x000fe20000000000 */
[----:B------:R-:W-:-:S04]  /*1250*/  IADD3 R10, PT, PT, R12, -0x1, RZ ;  /* 0xffffffff0c0a7810 */ /* 0x000fc80007ffe0ff */
[----:B------:R-:W-:-:S04]  /*1260*/  ISETP.GT.U32.AND P0, PT, R11, 0xfd, PT ;  /* 0x000000fd0b00780c */ /* 0x000fc80003f04070 */
[----:B------:R-:W-:-:S13]  /*1270*/  ISETP.GT.U32.OR P0, PT, R10, 0xfd, P0 ;  /* 0x000000fd0a00780c */ /* 0x000fda0000704470 */
[----:B------:R-:W-:Y:S01]  /*1280*/  @!P0 IMAD.MOV.U32 R9, RZ, RZ, RZ ;  /* 0x000000ffff098224 */ /* 0x000fe200078e00ff */
[----:B------:R-:W-:Y:S06]  /*1290*/  @!P0 BRA `(.L_x_17) ;  /* 0x00000000005c8947 */ /* 0x000fec0003800000 */
[----:B------:R-:W-:Y:S02]  /*12a0*/  FSETP.GTU.FTZ.AND P0, PT, |R0|, +INF , PT ;  /* 0x7f8000000000780b */ /* 0x000fe40003f1c200 */
[----:B------:R-:W-:-:S04]  /*12b0*/  FSETP.GTU.FTZ.AND P1, PT, |R3|, +INF , PT ;  /* 0x7f8000000300780b */ /* 0x000fc80003f3c200 */
[----:B------:R-:W-:-:S13]  /*12c0*/  PLOP3.LUT P0, PT, P0, P1, PT, 0xf8, 0x8f ;  /* 0x00000000008f781c */ /* 0x000fda0000703f70 */
[----:B------:R-:W-:Y:S05]  /*12d0*/  @P0 BRA `(.L_x_18) ;  /* 0x00000004004c0947 */ /* 0x000fea0003800000 */
[----:B------:R-:W-:-:S13]  /*12e0*/  LOP3.LUT P0, RZ, R3, 0x7fffffff, R0, 0xc8, !PT ;  /* 0x7fffffff03ff7812 */ /* 0x000fda000780c800 */
[----:B------:R-:W-:Y:S05]  /*12f0*/  @!P0 BRA `(.L_x_19) ;  /* 0x00000004003c8947 */ /* 0x000fea0003800000 */
[C---:B------:R-:W-:Y:S02]  /*1300*/  FSETP.NEU.FTZ.AND P2, PT, |R0|.reuse, +INF , PT ;  /* 0x7f8000000000780b */ /* 0x040fe40003f5d200 */
[----:B------:R-:W-:Y:S02]  /*1310*/  FSETP.NEU.FTZ.AND P1, PT, |R3|, +INF , PT ;  /* 0x7f8000000300780b */ /* 0x000fe40003f3d200 */
[----:B------:R-:W-:-:S11]  /*1320*/  FSETP.NEU.FTZ.AND P0, PT, |R0|, +INF , PT ;  /* 0x7f8000000000780b */ /* 0x000fd60003f1d200 */
[----:B------:R-:W-:Y:S05]  /*1330*/  @!P1 BRA !P2, `(.L_x_19) ;  /* 0x00000004002c9947 */ /* 0x000fea0005000000 */
[----:B------:R-:W-:-:S04]  /*1340*/  LOP3.LUT P2, RZ, R0, 0x7fffffff, RZ, 0xc0, !PT ;  /* 0x7fffffff00ff7812 */ /* 0x000fc8000784c0ff */
[----:B------:R-:W-:-:S13]  /*1350*/  PLOP3.LUT P1, PT, P1, P2, PT, 0x2f, 0xf2 ;  /* 0x0000000000f2781c */ /* 0x000fda0000f24577 */
[----:B------:R-:W-:Y:S05]  /*1360*/  @P1 BRA `(.L_x_20) ;  /* 0x0000000400181947 */ /* 0x000fea0003800000 */
[----:B------:R-:W-:-:S04]  /*1370*/  LOP3.LUT P1, RZ, R3, 0x7fffffff, RZ, 0xc0, !PT ;  /* 0x7fffffff03ff7812 */ /* 0x000fc8000782c0ff */
[----:B------:R-:W-:-:S13]  /*1380*/  PLOP3.LUT P0, PT, P0, P1, PT, 0x2f, 0xf2 ;  /* 0x0000000000f2781c */ /* 0x000fda0000702577 */
[----:B------:R-:W-:Y:S05]  /*1390*/  @P0 BRA `(.L_x_21) ;  /* 0x0000000400000947 */ /* 0x000fea0003800000 */
[----:B------:R-:W-:Y:S02]  /*13a0*/  ISETP.GE.AND P0, PT, R10, RZ, PT ;  /* 0x000000ff0a00720c */ /* 0x000fe40003f06270 */
[----:B------:R-:W-:-:S11]  /*13b0*/  ISETP.GE.AND P1, PT, R11, RZ, PT ;  /* 0x000000ff0b00720c */ /* 0x000fd60003f26270 */
[----:B------:R-:W-:Y:S02]  /*13c0*/  @P0 IMAD.MOV.U32 R9, RZ, RZ, RZ ;  /* 0x000000ffff090224 */ /* 0x000fe400078e00ff */
[----:B------:R-:W-:Y:S01]  /*13d0*/  @!P0 FFMA R0, R0, 1.84467440737095516160e+19, RZ ;  /* 0x5f80000000008823 */ /* 0x000fe200000000ff */
[----:B------:R-:W-:Y:S02]  /*13e0*/  @!P0 IMAD.MOV.U32 R9, RZ, RZ, -0x40 ;  /* 0xffffffc0ff098424 */ /* 0x000fe400078e00ff */
[----:B------:R-:W-:-:S03]  /*13f0*/  @!P1 FFMA R3, R3, 1.84467440737095516160e+19, RZ ;  /* 0x5f80000003039823 */ /* 0x000fc600000000ff */
[----:B------:R-:W-:-:S07]  /*1400*/  @!P1 IADD3 R9, PT, PT, R9, 0x40, RZ ;  /* 0x0000004009099810 */ /* 0x000fce0007ffe0ff */
.L_x_17:
[----:B------:R-:W-:Y:S01]  /*1410*/  LEA R10, R14, 0xc0800000, 0x17 ;  /* 0xc08000000e0a7811 */ /* 0x000fe200078eb8ff */
[----:B------:R-:W-:Y:S04]  /*1420*/  BSSY.RECONVERGENT B2, `(.L_x_22) ;  /* 0x0000036000027945 */ /* 0x000fe80003800200 */
[----:B------:R-:W-:Y:S02]  /*1430*/  IMAD.IADD R10, R3, 0x1, -R10 ;  /* 0x00000001030a7824 */ /* 0x000fe400078e0a0a */
[----:B------:R-:W-:Y:S02]  /*1440*/  VIADD R3, R12, 0xffffff81 ;  /* 0xffffff810c037836 */ /* 0x000fe40000000000 */
[----:B------:R0:W1:Y:S01]  /*1450*/  MUFU.RCP R11, R10 ;  /* 0x0000000a000b7308 */ /* 0x0000620000001000 */
[----:B------:R-:W-:Y:S01]  /*1460*/  FADD.FTZ R13, -R10, -RZ ;  /* 0x800000ff0a0d7221 */ /* 0x000fe20000010100 */
[C---:B------:R-:W-:Y:S01]  /*1470*/  IMAD R0, R3.reuse, -0x800000, R0 ;  /* 0xff80000003007824 */ /* 0x040fe200078e0200 */
[----:B0-----:R-:W-:-:S05]  /*1480*/  IADD3 R10, PT, PT, R3, 0x7f, -R14 ;  /* 0x0000007f030a7810 */ /* 0x001fca0007ffe80e */
[----:B------:R-:W-:Y:S02]  /*1490*/  IMAD.IADD R10, R10, 0x1, R9 ;  /* 0x000000010a0a7824 */ /* 0x000fe400078e0209 */
[----:B-1----:R-:W-:-:S04]  /*14a0*/  FFMA R12, R11, R13, 1 ;  /* 0x3f8000000b0c7423 */ /* 0x002fc8000000000d */
[----:B------:R-:W-:-:S04]  /*14b0*/  FFMA R16, R11, R12, R11 ;  /* 0x0000000c0b107223 */ /* 0x000fc8000000000b */
[----:B------:R-:W-:-:S04]  /*14c0*/  FFMA R11, R0, R16, RZ ;  /* 0x00000010000b7223 */ /* 0x000fc800000000ff */
[----:B------:R-:W-:-:S04]  /*14d0*/  FFMA R12, R13, R11, R0 ;  /* 0x0000000b0d0c7223 */ /* 0x000fc80000000000 */
[----:B------:R-:W-:-:S04]  /*14e0*/  FFMA R11, R16, R12, R11 ;  /* 0x0000000c100b7223 */ /* 0x000fc8000000000b */
[----:B------:R-:W-:-:S04]  /*14f0*/  FFMA R12, R13, R11, R0 ;  /* 0x0000000b0d0c7223 */ /* 0x000fc80000000000 */
[----:B------:R-:W-:-:S05]  /*1500*/  FFMA R0, R16, R12, R11 ;  /* 0x0000000c10007223 */ /* 0x000fca000000000b */
[----:B------:R-:W-:-:S04]  /*1510*/  SHF.R.U32.HI R3, RZ, 0x17, R0 ;  /* 0x00000017ff037819 */ /* 0x000fc80000011600 */
[----:B------:R-:W-:-:S04]  /*1520*/  LOP3.LUT R3, R3, 0xff, RZ, 0xc0, !PT ;  /* 0x000000ff03037812 */ /* 0x000fc800078ec0ff */
[----:B------:R-:W-:-:S05]  /*1530*/  IADD3 R13, PT, PT, R3, R10, RZ ;  /* 0x0000000a030d7210 */ /* 0x000fca0007ffe0ff */
[----:B------:R-:W-:-:S05]  /*1540*/  VIADD R3, R13, 0xffffffff ;  /* 0xffffffff0d037836 */ /* 0x000fca0000000000 */
[----:B------:R-:W-:-:S13]  /*1550*/  ISETP.GE.U32.AND P0, PT, R3, 0xfe, PT ;  /* 0x000000fe0300780c */ /* 0x000fda0003f06070 */
[----:B------:R-:W-:Y:S05]  /*1560*/  @!P0 BRA `(.L_x_23) ;  /* 0x0000000000808947 */ /* 0x000fea0003800000 */
[----:B------:R-:W-:-:S13]  /*1570*/  ISETP.GT.AND P0, PT, R13, 0xfe, PT ;  /* 0x000000fe0d00780c */ /* 0x000fda0003f04270 */
[----:B------:R-:W-:Y:S05]  /*1580*/  @P0 BRA `(.L_x_24) ;  /* 0x00000000006c0947 */ /* 0x000fea0003800000 */
[----:B------:R-:W-:-:S13]  /*1590*/  ISETP.GE.AND P0, PT, R13, 0x1, PT ;  /* 0x000000010d00780c */ /* 0x000fda0003f06270 */
[----:B------:R-:W-:Y:S05]  /*15a0*/  @P0 BRA `(.L_x_25) ;  /* 0x0000000000740947 */ /* 0x000fea0003800000 */
[----:B------:R-:W-:Y:S02]  /*15b0*/  ISETP.GE.AND P0, PT, R13, -0x18, PT ;  /* 0xffffffe80d00780c */ /* 0x000fe40003f06270 */
[----:B------:R-:W-:-:S11]  /*15c0*/  LOP3.LUT R0, R0, 0x80000000, RZ, 0xc0, !PT ;  /* 0x8000000000007812 */ /* 0x000fd600078ec0ff */
[----:B------:R-:W-:Y:S05]  /*15d0*/  @!P0 BRA `(.L_x_25) ;  /* 0x0000000000688947 */ /* 0x000fea0003800000 */
[CCC-:B------:R-:W-:Y:S01]  /*15e0*/  FFMA.RZ R3, R16.reuse, R12.reuse, R11.reuse ;  /* 0x0000000c10037223 */ /* 0x1c0fe2000000c00b */
[CCC-:B------:R-:W-:Y:S01]  /*15f0*/  FFMA.RM R10, R16.reuse, R12.reuse, R11.reuse ;  /* 0x0000000c100a7223 */ /* 0x1c0fe2000000400b */
[C---:B------:R-:W-:Y:S02]  /*1600*/  ISETP.NE.AND P2, PT, R13.reuse, RZ, PT ;  /* 0x000000ff0d00720c */ /* 0x040fe40003f45270 */
[----:B------:R-:W-:Y:S02]  /*1610*/  ISETP.NE.AND P1, PT, R13, RZ, PT ;  /* 0x000000ff0d00720c */ /* 0x000fe40003f25270 */
[----:B------:R-:W-:Y:S01]  /*1620*/  LOP3.LUT R9, R3, 0x7fffff, RZ, 0xc0, !PT ;  /* 0x007fffff03097812 */ /* 0x000fe200078ec0ff */
[----:B------:R-:W-:Y:S01]  /*1630*/  FFMA.RP R3, R16, R12, R11 ;  /* 0x0000000c10037223 */ /* 0x000fe2000000800b */
[----:B------:R-:W-:Y:S02]  /*1640*/  VIADD R12, R13, 0x20 ;  /* 0x000000200d0c7836 */ /* 0x000fe40000000000 */
[----:B------:R-:W-:Y:S01]  /*1650*/  LOP3.LUT R9, R9, 0x800000, RZ, 0xfc, !PT ;  /* 0x0080000009097812 */ /* 0x000fe200078efcff */
[----:B------:R-:W-:Y:S01]  /*1660*/  IMAD.MOV R11, RZ, RZ, -R13 ;  /* 0x000000ffff0b7224 */ /* 0x000fe200078e0a0d */
[----:B------:R-:W-:-:S02]  /*1670*/  FSETP.NEU.FTZ.AND P0, PT, R3, R10, PT ;  /* 0x0000000a0300720b */ /* 0x000fc40003f1d000 */
[----:B------:R-:W-:Y:S02]  /*1680*/  SHF.L.U32 R12, R9, R12, RZ ;  /* 0x0000000c090c7219 */ /* 0x000fe400000006ff */
[----:B------:R-:W-:Y:S02]  /*1690*/  SEL R10, R11, RZ, P2 ;  /* 0x000000ff0b0a7207 */ /* 0x000fe40001000000 */
[----:B------:R-:W-:Y:S02]  /*16a0*/  ISETP.NE.AND P1, PT, R12, RZ, P1 ;  /* 0x000000ff0c00720c */ /* 0x000fe40000f25270 */
[----:B------:R-:W-:Y:S02]  /*16b0*/  SHF.R.U32.HI R10, RZ, R10, R9 ;  /* 0x0000000aff0a7219 */ /* 0x000fe40000011609 */
[----:B------:R-:W-:Y:S02]  /*16c0*/  PLOP3.LUT P0, PT, P0, P1, PT, 0xf8, 0x8f ;  /* 0x00000000008f781c */ /* 0x000fe40000703f70 */
[----:B------:R-:W-:-:S02]  /*16d0*/  SHF.R.U32.HI R12, RZ, 0x1, R10 ;  /* 0x00000001ff0c7819 */ /* 0x000fc4000001160a */
[----:B------:R-:W-:-:S04]  /*16e0*/  SEL R3, RZ, 0x1, !P0 ;  /* 0x00000001ff037807 */ /* 0x000fc80004000000 */
[----:B------:R-:W-:-:S04]  /*16f0*/  LOP3.LUT R3, R3, 0x1, R12, 0xf8, !PT ;  /* 0x0000000103037812 */ /* 0x000fc800078ef80c */
[----:B------:R-:W-:-:S04]  /*1700*/  LOP3.LUT R3, R3, R10, RZ, 0xc0, !PT ;  /* 0x0000000a03037212 */ /* 0x000fc800078ec0ff */
[----:B------:R-:W-:-:S04]  /*1710*/  IADD3 R3, PT, PT, R12, R3, RZ ;  /* 0x000000030c037210 */ /* 0x000fc80007ffe0ff */
[----:B------:R-:W-:Y:S01]  /*1720*/  LOP3.LUT R0, R3, R0, RZ, 0xfc, !PT ;  /* 0x0000000003007212 */ /* 0x000fe200078efcff */
[----:B------:R-:W-:Y:S06]  /*1730*/  BRA `(.L_x_25) ;  /* 0x0000000000107947 */ /* 0x000fec0003800000 */
.L_x_24:
[----:B------:R-:W-:-:S04]  /*1740*/  LOP3.LUT R0, R0, 0x80000000, RZ, 0xc0, !PT ;  /* 0x8000000000007812 */ /* 0x000fc800078ec0ff */
[----:B------:R-:W-:Y:S01]  /*1750*/  LOP3.LUT R0, R0, 0x7f800000, RZ, 0xfc, !PT ;  /* 0x7f80000000007812 */ /* 0x000fe200078efcff */
[----:B------:R-:W-:Y:S06]  /*1760*/  BRA `(.L_x_25) ;  /* 0x0000000000047947 */ /* 0x000fec0003800000 */
.L_x_23:
[----:B------:R-:W-:-:S07]  /*1770*/  IMAD R0, R10, 0x800000, R0 ;  /* 0x008000000a007824 */ /* 0x000fce00078e0200 */
.L_x_25:
[----:B------:R-:W-:Y:S05]  /*1780*/  BSYNC.RECONVERGENT B2 ;  /* 0x0000000000027941 */ /* 0x000fea0003800200 */
.L_x_22:
[----:B------:R-:W-:Y:S05]  /*1790*/  BRA `(.L_x_26) ;  /* 0x0000000000207947 */ /* 0x000fea0003800000 */
.L_x_21:
[----:B------:R-:W-:-:S04]  /*17a0*/  LOP3.LUT R0, R3, 0x80000000, R0, 0x48, !PT ;  /* 0x8000000003007812 */ /* 0x000fc800078e4800 */
[----:B------:R-:W-:Y:S01]  /*17b0*/  LOP3.LUT R0, R0, 0x7f800000, RZ, 0xfc, !PT ;  /* 0x7f80000000007812 */ /* 0x000fe200078efcff */
[----:B------:R-:W-:Y:S06]  /*17c0*/  BRA `(.L_x_26) ;  /* 0x0000000000147947 */ /* 0x000fec0003800000 */
.L_x_20:
[----:B------:R-:W-:Y:S01]  /*17d0*/  LOP3.LUT R0, R3, 0x80000000, R0, 0x48, !PT ;  /* 0x8000000003007812 */ /* 0x000fe200078e4800 */
[----:B------:R-:W-:Y:S06]  /*17e0*/  BRA `(.L_x_26) ;  /* 0x00000000000c7947 */ /* 0x000fec0003800000 */
.L_x_19:
[----:B------:R-:W0:Y:S01]  /*17f0*/  MUFU.RSQ R0, -QNAN ;  /* 0xffc0000000007908 */ /* 0x000e220000001400 */
[----:B------:R-:W-:Y:S05]  /*1800*/  BRA `(.L_x_26) ;  /* 0x0000000000047947 */ /* 0x000fea0003800000 */
.L_x_18:
[----:B------:R-:W-:-:S07]  /*1810*/  FADD.FTZ R0, R0, R3 ;  /* 0x0000000300007221 */ /* 0x000fce0000010000 */
.L_x_26:
[----:B------:R-:W-:Y:S05]  /*1820*/  BSYNC.RECONVERGENT B1 ;  /* 0x0000000000017941 */ /* 0x000fea0003800200 */
.L_x_16:
[----:B------:R-:W-:-:S04]  /*1830*/  IMAD.MOV.U32 R9, RZ, RZ, 0x0 ;  /* 0x00000000ff097424 */ /* 0x000fc800078e00ff */
[----:B0-----:R-:W-:Y:S05]  /*1840*/  RET.REL.NODEC R8 `(mandelbrotAuto01) ;  /* 0xffffffe408ec7950 */ /* 0x001fea0003c3ffff */
.L_x_27:
[----:B------:R-:W-:-:S00]  /*1850*/  BRA `(.L_x_27) ;  /* 0xfffffffc00fc7947 */ /* 0x000fc0000383ffff */
[----:B------:R-:W-:-:S00]  /*1860*/  NOP ;  /* 0x0000000000007918 */ /* 0x000fc00000000000 */
        /* <DEDUP_REMOVED lines=9> */
.L_x_28:


//--------------------- .nv.shared.reserved.0     --------------------------
	.section	.nv.shared.reserved.0,"aw",@nobits
	.weak		__nv_reservedSMEM_offset_0_alias
	.size		__nv_reservedSMEM_offset_0_alias, 0, 64
	.other		__nv_reservedSMEM_offset_0_alias,@"STO_CUDA_RESERVED_SHARED STV_DEFAULT"
__nv_reservedSMEM_offset_0_alias:
	.zero		0
	.zero		64


//--------------------- .nv.constant0.mandelbrotAuto01 --------------------------
	.section	.nv.constant0.mandelbrotAuto01,"a",@progbits
	.sectionflags	@""
	.align	4
.nv.constant0.mandelbrotAuto01:
	.zero		936


//--------------------- SYMBOLS --------------------------

	.type		.nv.reservedSmem.offset0,@object
	.size		.nv.reservedSmem.offset0,0x4
